	.headerflags	@"EF_CUDA_TEXMODE_UNIFIED EF_CUDA_64BIT_ADDRESS EF_CUDA_ACCELERATORS EF_CUDA_SM90 EF_CUDA_VIRTUAL_SM(EF_CUDA_SM90)"
	.elftype	@"ET_EXEC"


//--------------------- .nv.info                  --------------------------
	.section	.nv.info,"",@"SHT_CUDA_INFO"
	.align	4


	//----- nvinfo : EIATTR_REGCOUNT
	.align		4
        /*0000*/ 	.byte	0x04, 0x2f
        /*0002*/ 	.short	(.L_1 - .L_0)
	.align		4
.L_0:
        /*0004*/ 	.word	index@(triton_poi_fused_add_repeat_5)
        /*0008*/ 	.word	0x0000000e


	//----- nvinfo : EIATTR_MIN_STACK_SIZE
	.align		4
.L_1:
        /*000c*/ 	.byte	0x04, 0x12
        /*000e*/ 	.short	(.L_3 - .L_2)
	.align		4
.L_2:
        /*0010*/ 	.word	index@(triton_poi_fused_add_repeat_5)
        /*0014*/ 	.word	0x00000000


	//----- nvinfo : EIATTR_FRAME_SIZE
	.align		4
.L_3:
        /*0018*/ 	.byte	0x04, 0x11
        /*001a*/ 	.short	(.L_5 - .L_4)
	.align		4
.L_4:
        /*001c*/ 	.word	index@(triton_poi_fused_add_repeat_5)
        /*0020*/ 	.word	0x00000000


	//----- nvinfo : EIATTR_MIN_STACK_SIZE
	.align		4
.L_5:
        /*0024*/ 	.byte	0x04, 0x12
        /*0026*/ 	.short	(.L_7 - .L_6)
	.align		4
.L_6:
        /*0028*/ 	.word	index@(triton_poi_fused_add_repeat_5)
        /*002c*/ 	.word	0x00000000
.L_7:


//--------------------- .nv.info.triton_poi_fused_add_repeat_5 --------------------------
	.section	.nv.info.triton_poi_fused_add_repeat_5,"",@"SHT_CUDA_INFO"
	.sectionflags	@""
	.align	4


	//----- nvinfo : EIATTR_CUDA_API_VERSION
	.align		4
        /*0000*/ 	.byte	0x04, 0x37
        /*0002*/ 	.short	(.L_9 - .L_8)
.L_8:
        /*0004*/ 	.word	0x0000007c


	//----- nvinfo : EIATTR_KPARAM_INFO
	.align		4
.L_9:
        /*0008*/ 	.byte	0x04, 0x17
        /*000a*/ 	.short	(.L_11 - .L_10)
.L_10:
        /*000c*/ 	.word	0x00000000
        /*0010*/ 	.short	0x0003
        /*0012*/ 	.short	0x0018
        /*0014*/ 	.byte	0x00, 0xf0, 0x11, 0x00


	//----- nvinfo : EIATTR_KPARAM_INFO
	.align		4
.L_11:
        /*0018*/ 	.byte	0x04, 0x17
        /*001a*/ 	.short	(.L_13 - .L_12)
.L_12:
        /*001c*/ 	.word	0x00000000
        /*0020*/ 	.short	0x0002
        /*0022*/ 	.short	0x0010
        /*0024*/ 	.byte	0x00, 0xf4, 0x21, 0x00


	//----- nvinfo : EIATTR_KPARAM_INFO
	.align		4
.L_13:
        /*0028*/ 	.byte	0x04, 0x17
        /*002a*/ 	.short	(.L_15 - .L_14)
.L_14:
        /*002c*/ 	.word	0x00000000
        /*0030*/ 	.short	0x0001
        /*0032*/ 	.short	0x0008
        /*0034*/ 	.byte	0x00, 0xf4, 0x21, 0x00


	//----- nvinfo : EIATTR_KPARAM_INFO
	.align		4
.L_15:
        /*0038*/ 	.byte	0x04, 0x17
        /*003a*/ 	.short	(.L_17 - .L_16)
.L_16:
        /*003c*/ 	.word	0x00000000
        /*0040*/ 	.short	0x0000
        /*0042*/ 	.short	0x0000
        /*0044*/ 	.byte	0x00, 0xf4, 0x21, 0x00


	//----- nvinfo : EIATTR_SPARSE_MMA_MASK
	.align		4
.L_17:
        /*0048*/ 	.byte	0x03, 0x50
        /*004a*/ 	.short	0x0000


	//----- nvinfo : EIATTR_MAXREG_COUNT
	.align		4
        /*004c*/ 	.byte	0x03, 0x1b
        /*004e*/ 	.short	0x00ff


	//----- nvinfo : EIATTR_EXIT_INSTR_OFFSETS
	.align		4
        /*0050*/ 	.byte	0x04, 0x1c
        /*0052*/ 	.short	(.L_19 - .L_18)


	//   ....[0]....
.L_18:
        /*0054*/ 	.word	0x00000280


	//   ....[1]....
        /*0058*/ 	.word	0x000002a0


	//----- nvinfo : EIATTR_REQNTID
	.align		4
.L_19:
        /*005c*/ 	.byte	0x04, 0x10
        /*005e*/ 	.short	(.L_21 - .L_20)
.L_20:
        /*0060*/ 	.word	0x00000080
        /*0064*/ 	.word	0x00000001
        /*0068*/ 	.word	0x00000001


	//----- nvinfo : EIATTR_CBANK_PARAM_SIZE
	.align		4
.L_21:
        /*006c*/ 	.byte	0x03, 0x19
        /*006e*/ 	.short	0x001c


	//----- nvinfo : EIATTR_PARAM_CBANK
	.align		4
        /*0070*/ 	.byte	0x04, 0x0a
        /*0072*/ 	.short	(.L_23 - .L_22)
	.align		4
.L_22:
        /*0074*/ 	.word	index@(.nv.constant0.triton_poi_fused_add_repeat_5)
        /*0078*/ 	.short	0x0210
        /*007a*/ 	.short	0x001c


	//----- nvinfo : EIATTR_SW_WAR
	.align		4
.L_23:
        /*007c*/ 	.byte	0x04, 0x36
        /*007e*/ 	.short	(.L_25 - .L_24)
.L_24:
        /*0080*/ 	.word	0x00000008
.L_25:


//--------------------- .nv.callgraph             --------------------------
	.section	.nv.callgraph,"",@"SHT_CUDA_CALLGRAPH"
	.align	4
	.sectionentsize	8
	.align		4
        /*0000*/ 	.word	0x00000000
	.align		4
        /*0004*/ 	.word	0xffffffff
	.align		4
        /*0008*/ 	.word	0x00000000
	.align		4
        /*000c*/ 	.word	0xfffffffe
	.align		4
        /*0010*/ 	.word	0x00000000
	.align		4
        /*0014*/ 	.word	0xfffffffd
	.align		4
        /*0018*/ 	.word	0x00000000
	.align		4
        /*001c*/ 	.word	0xfffffffc


//--------------------- .text.triton_poi_fused_add_repeat_5 --------------------------
	.section	.text.triton_poi_fused_add_repeat_5,"ax",@progbits
	.align	128
        .global         triton_poi_fused_add_repeat_5
        .type           triton_poi_fused_add_repeat_5,@function
        .size           triton_poi_fused_add_repeat_5,(.L_x_1 - triton_poi_fused_add_repeat_5)
        .other          triton_poi_fused_add_repeat_5,@"STO_CUDA_ENTRY STV_DEFAULT"
triton_poi_fused_add_repeat_5:
.text.triton_poi_fused_add_repeat_5:
[----:B------:R-:W0:Y:S02]  /*0000*/  LDC R1, c[0x0][0x28] ;  /* 0x00000a00ff017b82 */ /* 0x000e240000000800 */
[----:B------:R-:W1:Y:S01]  /*0010*/  S2R R0, SR_TID.X ;  /* 0x0000000000007919 */ /* 0x000e620000002100 */
[----:B------:R-:W2:Y:S01]  /*0020*/  LDC.64 R4, c[0x0][0x218] ;  /* 0x00008600ff047b82 */ /* 0x000ea20000000a00 */
[----:B------:R-:W-:Y:S01]  /*0030*/  CS2R R10, SRZ ;  /* 0x00000000000a7805 */ /* 0x000fe2000001ff00 */
[----:B------:R-:W-:Y:S01]  /*0040*/  ULDC.64 UR4, c[0x0][0x208] ;  /* 0x0000820000047ab9 */ /* 0x000fe20000000a00 */
[----:B------:R-:W3:Y:S01]  /*0050*/  S2R R3, SR_CTAID.X ;  /* 0x0000000000037919 */ /* 0x000ee20000002500 */
[----:B-1----:R-:W-:-:S05]  /*0060*/  IMAD.SHL.U32 R0, R0, 0x2, RZ ;  /* 0x0000000200007824 */ /* 0x002fca00078e00ff */
[----:B------:R-:W-:-:S05]  /*0070*/  LOP3.LUT R0, R0, 0xfe, RZ, 0xc0, !PT ;  /* 0x000000fe00007812 */ /* 0x000fca00078ec0ff */
[----:B---3--:R-:W-:-:S05]  /*0080*/  IMAD R0, R3, 0x100, R0 ;  /* 0x0000010003007824 */ /* 0x008fca00078e0200 */
[----:B------:R-:W-:Y:S02]  /*0090*/  SHF.R.S32.HI R3, RZ, 0x1f, R0 ;  /* 0x0000001fff037819 */ /* 0x000fe40000011400 */
[----:B------:R-:W-:Y:S02]  /*00a0*/  ISETP.GE.AND P0, PT, R0, 0x200, PT ;  /* 0x000002000000780c */ /* 0x000fe40003f06270 */
[----:B------:R-:W-:-:S04]  /*00b0*/  LEA.HI R6, R3, R0, RZ, 0x2 ;  /* 0x0000000003067211 */ /* 0x000fc800078f10ff */
[--C-:B------:R-:W-:Y:S02]  /*00c0*/  SHF.R.S32.HI R2, RZ, 0x2, R6.reuse ;  /* 0x00000002ff027819 */ /* 0x100fe40000011406 */
[----:B------:R-:W-:-:S04]  /*00d0*/  SHF.R.S32.HI R3, RZ, 0x1f, R6 ;  /* 0x0000001fff037819 */ /* 0x000fc80000011406 */
[----:B------:R-:W-:-:S04]  /*00e0*/  LEA.HI R3, R3, R2, RZ, 0x5 ;  /* 0x0000000203037211 */ /* 0x000fc800078f28ff */
[----:B------:R-:W-:-:S05]  /*00f0*/  LOP3.LUT R3, R3, 0xffe0, RZ, 0xc0, !PT ;  /* 0x0000ffe003037812 */ /* 0x000fca00078ec0ff */
[----:B------:R-:W-:-:S05]  /*0100*/  IMAD.IADD R7, R2, 0x1, -R3 ;  /* 0x0000000102077824 */ /* 0x000fca00078e0a03 */
[----:B------:R-:W-:-:S04]  /*0110*/  PRMT R2, R7, 0x8880, RZ ;  /* 0x0000888007027816 */ /* 0x000fc800000000ff */
[----:B------:R-:W-:-:S04]  /*0120*/  PRMT R2, R2, 0x7710, RZ ;  /* 0x0000771002027816 */ /* 0x000fc800000000ff */
[----:B------:R-:W-:-:S04]  /*0130*/  SHF.R.U32.HI R2, RZ, 0xb, R2 ;  /* 0x0000000bff027819 */ /* 0x000fc80000011602 */
[----:B------:R-:W-:-:S05]  /*0140*/  LOP3.LUT R2, R2, 0xf, RZ, 0xc0, !PT ;  /* 0x0000000f02027812 */ /* 0x000fca00078ec0ff */
[----:B------:R-:W-:-:S05]  /*0150*/  IMAD.IADD R2, R7, 0x1, R2 ;  /* 0x0000000107027824 */ /* 0x000fca00078e0202 */
[----:B------:R-:W-:-:S05]  /*0160*/  LOP3.LUT R2, R2, 0xf0, RZ, 0xc0, !PT ;  /* 0x000000f002027812 */ /* 0x000fca00078ec0ff */
[----:B------:R-:W-:-:S05]  /*0170*/  IMAD.MOV R2, RZ, RZ, -R2 ;  /* 0x000000ffff027224 */ /* 0x000fca00078e0a02 */
[----:B------:R-:W-:Y:S02]  /*0180*/  PRMT R8, R2, 0x7710, RZ ;  /* 0x0000771002087816 */ /* 0x000fe400000000ff */
[----:B------:R-:W1:Y:S03]  /*0190*/  LDC.64 R2, c[0x0][0x210] ;  /* 0x00008400ff027b82 */ /* 0x000e660000000a00 */
[----:B------:R-:W-:Y:S01]  /*01a0*/  IMAD.IADD R8, R7, 0x1, R8 ;  /* 0x0000000107087824 */ /* 0x000fe200078e0208 */
[----:B------:R-:W-:-:S04]  /*01b0*/  LOP3.LUT R7, R6, 0xfffffffc, RZ, 0xc0, !PT ;  /* 0xfffffffc06077812 */ /* 0x000fc800078ec0ff */
[----:B------:R-:W-:Y:S01]  /*01c0*/  PRMT R6, R8, 0x8880, RZ ;  /* 0x0000888008067816 */ /* 0x000fe200000000ff */
[----:B------:R-:W-:Y:S01]  /*01d0*/  IMAD.IADD R7, R0, 0x1, -R7 ;  /* 0x0000000100077824 */ /* 0x000fe200078e0a07 */
[----:B------:R-:W-:-:S03]  /*01e0*/  CS2R R8, SRZ ;  /* 0x0000000000087805 */ /* 0x000fc6000001ff00 */
[----:B------:R-:W-:-:S04]  /*01f0*/  IMAD R7, R6, 0x4, R7 ;  /* 0x0000000406077824 */ /* 0x000fc800078e0207 */
[----:B--2---:R-:W-:Y:S02]  /*0200*/  IMAD.WIDE R4, R7, 0x4, R4 ;  /* 0x0000000407047825 */ /* 0x004fe400078e0204 */
[----:B------:R-:W2:Y:S03]  /*0210*/  LDC.64 R6, c[0x0][0x220] ;  /* 0x00008800ff067b82 */ /* 0x000ea60000000a00 */
[----:B------:R-:W3:Y:S01]  /*0220*/  @!P0 LDG.E.EL.64 R10, desc[UR4][R4.64] ;  /* 0x00000004040a8981 */ /* 0x000ee2000c2e1b00 */
[----:B-1----:R-:W-:-:S05]  /*0230*/  IMAD.WIDE R2, R0, 0x4, R2 ;  /* 0x0000000400027825 */ /* 0x002fca00078e0202 */
[----:B------:R-:W3:Y:S01]  /*0240*/  @!P0 LDG.E.64 R8, desc[UR4][R2.64] ;  /* 0x0000000402088981 */ /* 0x000ee2000c1e1b00 */
[----:B--2---:R-:W-:-:S04]  /*0250*/  IMAD.WIDE R6, R0, 0x4, R6 ;  /* 0x0000000400067825 */ /* 0x004fc800078e0206 */
[----:B---3--:R-:W-:Y:S01]  /*0260*/  FADD R8, R10, R8 ;  /* 0x000000080a087221 */ /* 0x008fe20000000000 */
[----:B------:R-:W-:Y:S01]  /*0270*/  FADD R9, R11, R9 ;  /* 0x000000090b097221 */ /* 0x000fe20000000000 */
[----:B------:R-:W-:Y:S06]  /*0280*/  @P0 EXIT ;  /* 0x000000000000094d */ /* 0x000fec0003800000 */
[----:B------:R-:W-:Y:S01]  /*0290*/  STG.E.64 desc[UR4][R6.64], R8 ;  /* 0x0000000806007986 */ /* 0x000fe2000c101b04 */
[----:B------:R-:W-:Y:S05]  /*02a0*/  EXIT ;  /* 0x000000000000794d */ /* 0x000fea0003800000 */
.L_x_0:
[----:B------:R-:W-:-:S00]  /*02b0*/  BRA `(.L_x_0) ;  /* 0xfffffffc00fc7947 */ /* 0x000fc0000383ffff */
[----:B------:R-:W-:-:S00]  /*02c0*/  NOP ;  /* 0x0000000000007918 */ /* 0x000fc00000000000 */
        /* <DEDUP_REMOVED lines=11> */
.L_x_1:


//--------------------- .nv.constant0.triton_poi_fused_add_repeat_5 --------------------------
	.section	.nv.constant0.triton_poi_fused_add_repeat_5,"a",@progbits
	.sectionflags	@""
	.align	4
.nv.constant0.triton_poi_fused_add_repeat_5:
	.zero		556
